//
// Generated by NVIDIA NVVM Compiler
//
// Compiler Build ID: CL-36424714
// Cuda compilation tools, release 13.0, V13.0.88
// Based on NVVM 20.0.0
//

.version 9.0
.target sm_100
.address_size 64

	// .globl	_Z9addVectorPdS_S_i

.visible .entry _Z9addVectorPdS_S_i(
	.param .u64 .ptr .align 1 _Z9addVectorPdS_S_i_param_0,
	.param .u64 .ptr .align 1 _Z9addVectorPdS_S_i_param_1,
	.param .u64 .ptr .align 1 _Z9addVectorPdS_S_i_param_2,
	.param .u32 _Z9addVectorPdS_S_i_param_3
)
{
	.reg .pred 	%p<2>;
	.reg .b32 	%r<6>;
	.reg .b64 	%rd<11>;
	.reg .b64 	%fd<4>;

	ld.param.u64 	%rd1, [_Z9addVectorPdS_S_i_param_0];
	ld.param.u64 	%rd2, [_Z9addVectorPdS_S_i_param_1];
	ld.param.u64 	%rd3, [_Z9addVectorPdS_S_i_param_2];
	ld.param.u32 	%r2, [_Z9addVectorPdS_S_i_param_3];
	mov.u32 	%r3, %ctaid.x;
	mov.u32 	%r4, %ntid.x;
	mov.u32 	%r5, %tid.x;
	mad.lo.s32 	%r1, %r3, %r4, %r5;
	setp.ge.s32 	%p1, %r1, %r2;
	@%p1 bra 	$L__BB0_2;
	cvta.to.global.u64 	%rd4, %rd1;
	cvta.to.global.u64 	%rd5, %rd2;
	cvta.to.global.u64 	%rd6, %rd3;
	mul.wide.s32 	%rd7, %r1, 8;
	add.s64 	%rd8, %rd4, %rd7;
	ld.global.f64 	%fd1, [%rd8];
	add.s64 	%rd9, %rd5, %rd7;
	ld.global.f64 	%fd2, [%rd9];
	add.f64 	%fd3, %fd1, %fd2;
	add.s64 	%rd10, %rd6, %rd7;
	st.global.f64 	[%rd10], %fd3;
$L__BB0_2:
	ret;

}


// ===== COMPILED SASS (sm_100) =====

	.target	sm_100

	.elftype	@"ET_EXEC"


//--------------------- .note.nv.tkinfo           --------------------------
	.section	.note.nv.tkinfo,"",@"SHT_NOTE"
	.sectionflags	@"SHF_NOTE_NV_TKINFO"
	.tkinfo
        /*0018*/ 	.word	0x00000002
        /*0030*/ 	.string	""
        /*0030*/ 	.string	"ptxas"
        /*0030*/ 	.string	"Cuda compilation tools, release 13.0, V13.0.88"
        /*0030*/ 	.string	"Build cuda_13.0.r13.0/compiler.36424714_0"
        /*0030*/ 	.string	"-arch sm_100 -m 64 "



//--------------------- .note.nv.cuinfo           --------------------------
	.section	.note.nv.cuinfo,"",@"SHT_NOTE"
	.sectionflags	@"SHF_NOTE_NV_CUINFO"
        /*0018*/ 	.short	0x0002
        /*001a*/ 	.short	0x0064
        /*001c*/ 	.short	0x0082
	.zero		2


//--------------------- .nv.info                  --------------------------
	.section	.nv.info,"",@"SHT_CUDA_INFO"
	.align	4


	//----- nvinfo : EIATTR_REGCOUNT
	.align		4
        /*0000*/ 	.byte	0x04, 0x2f
        /*0002*/ 	.short	(.L_1 - .L_0)
	.align		4
.L_0:
        /*0004*/ 	.word	index@(_Z9addVectorPdS_S_i)
        /*0008*/ 	.word	0x0000000e


	//----- nvinfo : EIATTR_FRAME_SIZE
	.align		4
.L_1:
        /*000c*/ 	.byte	0x04, 0x11
        /*000e*/ 	.short	(.L_3 - .L_2)
	.align		4
.L_2:
        /*0010*/ 	.word	index@(_Z9addVectorPdS_S_i)
        /*0014*/ 	.word	0x00000000


	//----- nvinfo : EIATTR_MIN_STACK_SIZE
	.align		4
.L_3:
        /*0018*/ 	.byte	0x04, 0x12
        /*001a*/ 	.short	(.L_5 - .L_4)
	.align		4
.L_4:
        /*001c*/ 	.word	index@(_Z9addVectorPdS_S_i)
        /*0020*/ 	.word	0x00000000
.L_5:


//--------------------- .nv.compat                --------------------------
	.section	.nv.compat,"",@"SHT_CUDA_COMPAT_INFO"
	.align	4
        /*0000*/ 	.byte	0x02, 0x09, 0x00, 0x00, 0x02, 0x02, 0x01, 0x00, 0x02, 0x05, 0x05, 0x00, 0x03, 0x07, 0x01, 0x01
        /*0010*/ 	.byte	0x02, 0x03, 0x00, 0x00, 0x02, 0x06, 0x01, 0x00, 0x04, 0x0b, 0x08, 0x00, 0x01, 0x00, 0x00, 0x00
        /*0020*/ 	.byte	0x00, 0x00, 0x00, 0x00


//--------------------- .nv.info._Z9addVectorPdS_S_i --------------------------
	.section	.nv.info._Z9addVectorPdS_S_i,"",@"SHT_CUDA_INFO"
	.sectionflags	@""
	.align	4


	//----- nvinfo : EIATTR_CUDA_API_VERSION
	.align		4
        /*0000*/ 	.byte	0x04, 0x37
        /*0002*/ 	.short	(.L_7 - .L_6)
.L_6:
        /*0004*/ 	.word	0x00000082


	//----- nvinfo : EIATTR_KPARAM_INFO
	.align		4
.L_7:
        /*0008*/ 	.byte	0x04, 0x17
        /*000a*/ 	.short	(.L_9 - .L_8)
.L_8:
        /*000c*/ 	.word	0x00000000
        /*0010*/ 	.short	0x0003
        /*0012*/ 	.short	0x0018
        /*0014*/ 	.byte	0x00, 0xf0, 0x11, 0x00


	//----- nvinfo : EIATTR_KPARAM_INFO
	.align		4
.L_9:
        /*0018*/ 	.byte	0x04, 0x17
        /*001a*/ 	.short	(.L_11 - .L_10)
.L_10:
        /*001c*/ 	.word	0x00000000
        /*0020*/ 	.short	0x0002
        /*0022*/ 	.short	0x0010
        /*0024*/ 	.byte	0x00, 0xf5, 0x21, 0x00


	//----- nvinfo : EIATTR_KPARAM_INFO
	.align		4
.L_11:
        /*0028*/ 	.byte	0x04, 0x17
        /*002a*/ 	.short	(.L_13 - .L_12)
.L_12:
        /*002c*/ 	.word	0x00000000
        /*0030*/ 	.short	0x0001
        /*0032*/ 	.short	0x0008
        /*0034*/ 	.byte	0x00, 0xf5, 0x21, 0x00


	//----- nvinfo : EIATTR_KPARAM_INFO
	.align		4
.L_13:
        /*0038*/ 	.byte	0x04, 0x17
        /*003a*/ 	.short	(.L_15 - .L_14)
.L_14:
        /*003c*/ 	.word	0x00000000
        /*0040*/ 	.short	0x0000
        /*0042*/ 	.short	0x0000
        /*0044*/ 	.byte	0x00, 0xf5, 0x21, 0x00


	//----- nvinfo : EIATTR_SPARSE_MMA_MASK
	.align		4
.L_15:
        /*0048*/ 	.byte	0x03, 0x50
        /*004a*/ 	.short	0x0000


	//----- nvinfo : EIATTR_MAXREG_COUNT
	.align		4
        /*004c*/ 	.byte	0x03, 0x1b
        /*004e*/ 	.short	0x00ff


	//----- nvinfo : EIATTR_MERCURY_ISA_VERSION
	.align		4
        /*0050*/ 	.byte	0x03, 0x5f
        /*0052*/ 	.short	0x0101


	//----- nvinfo : EIATTR_VRC_CTA_INIT_COUNT
	.align		4
        /*0054*/ 	.byte	0x02, 0x4a
	.zero		1
	.zero		1


	//----- nvinfo : EIATTR_EXIT_INSTR_OFFSETS
	.align		4
        /*0058*/ 	.byte	0x04, 0x1c
        /*005a*/ 	.short	(.L_17 - .L_16)


	//   ....[0]....
.L_16:
        /*005c*/ 	.word	0x00000070


	//   ....[1]....
        /*0060*/ 	.word	0x00000130


	//----- nvinfo : EIATTR_CBANK_PARAM_SIZE
	.align		4
.L_17:
        /*0064*/ 	.byte	0x03, 0x19
        /*0066*/ 	.short	0x001c


	//----- nvinfo : EIATTR_PARAM_CBANK
	.align		4
        /*0068*/ 	.byte	0x04, 0x0a
        /*006a*/ 	.short	(.L_19 - .L_18)
	.align		4
.L_18:
        /*006c*/ 	.word	index@(.nv.constant0._Z9addVectorPdS_S_i)
        /*0070*/ 	.short	0x0380
        /*0072*/ 	.short	0x001c


	//----- nvinfo : EIATTR_SW_WAR
	.align		4
.L_19:
        /*0074*/ 	.byte	0x04, 0x36
        /*0076*/ 	.short	(.L_21 - .L_20)
.L_20:
        /*0078*/ 	.word	0x00000008
.L_21:


//--------------------- .nv.callgraph             --------------------------
	.section	.nv.callgraph,"",@"SHT_CUDA_CALLGRAPH"
	.align	4
	.sectionentsize	8
	.align		4
        /*0000*/ 	.word	0x00000000
	.align		4
        /*0004*/ 	.word	0xffffffff
	.align		4
        /*0008*/ 	.word	0x00000000
	.align		4
        /*000c*/ 	.word	0xfffffffe
	.align		4
        /*0010*/ 	.word	0x00000000
	.align		4
        /*0014*/ 	.word	0xfffffffd
	.align		4
        /*0018*/ 	.word	0x00000000
	.align		4
        /*001c*/ 	.word	0xfffffffc


//--------------------- .text._Z9addVectorPdS_S_i --------------------------
	.section	.text._Z9addVectorPdS_S_i,"ax",@progbits
	.align	128
        .global         _Z9addVectorPdS_S_i
        .type           _Z9addVectorPdS_S_i,@function
        .size           _Z9addVectorPdS_S_i,(.L_x_1 - _Z9addVectorPdS_S_i)
        .other          _Z9addVectorPdS_S_i,@"STO_CUDA_ENTRY STV_DEFAULT"
_Z9addVectorPdS_S_i:
.text._Z9addVectorPdS_S_i:
[----:B------:R-:W-:Y:S01]  /*0000*/  LDC R1, c[0x0][0x37c] ;  /* 0x0000df00ff017b82 */ /* 0x000fe20000000800 */
[----:B------:R-:W0:Y:S07]  /*0010*/  S2R R0, SR_TID.X ;  /* 0x0000000000007919 */ /* 0x000e2e0000002100 */
[----:B------:R-:W0:Y:S01]  /*0020*/  S2UR UR4, SR_CTAID.X ;  /* 0x00000000000479c3 */ /* 0x000e220000002500 */
[----:B------:R-:W1:Y:S07]  /*0030*/  LDCU UR5, c[0x0][0x398] ;  /* 0x00007300ff0577ac */ /* 0x000e6e0008000800 */
[----:B------:R-:W0:Y:S02]  /*0040*/  LDC R11, c[0x0][0x360] ;  /* 0x0000d800ff0b7b82 */ /* 0x000e240000000800 */
[----:B0-----:R-:W-:-:S05]  /*0050*/  IMAD R11, R11, UR4, R0 ;  /* 0x000000040b0b7c24 */ /* 0x001fca000f8e0200 */
[----:B-1----:R-:W-:-:S13]  /*0060*/  ISETP.GE.AND P0, PT, R11, UR5, PT ;  /* 0x000000050b007c0c */ /* 0x002fda000bf06270 */
[----:B------:R-:W-:Y:S05]  /*0070*/  @P0 EXIT ;  /* 0x000000000000094d */ /* 0x000fea0003800000 */
[----:B------:R-:W0:Y:S01]  /*0080*/  LDC.64 R2, c[0x0][0x380] ;  /* 0x0000e000ff027b82 */ /* 0x000e220000000a00 */
[----:B------:R-:W1:Y:S07]  /*0090*/  LDCU.64 UR4, c[0x0][0x358] ;  /* 0x00006b00ff0477ac */ /* 0x000e6e0008000a00 */
[----:B------:R-:W2:Y:S08]  /*00a0*/  LDC.64 R4, c[0x0][0x388] ;  /* 0x0000e200ff047b82 */ /* 0x000eb00000000a00 */
[----:B------:R-:W3:Y:S01]  /*00b0*/  LDC.64 R8, c[0x0][0x390] ;  /* 0x0000e400ff087b82 */ /* 0x000ee20000000a00 */
[----:B0-----:R-:W-:-:S06]  /*00c0*/  IMAD.WIDE R2, R11, 0x8, R2 ;  /* 0x000000080b027825 */ /* 0x001fcc00078e0202 */
[----:B-1----:R-:W4:Y:S01]  /*00d0*/  LDG.E.64 R2, desc[UR4][R2.64] ;  /* 0x0000000402027981 */ /* 0x002f22000c1e1b00 */
[----:B--2---:R-:W-:-:S06]  /*00e0*/  IMAD.WIDE R4, R11, 0x8, R4 ;  /* 0x000000080b047825 */ /* 0x004fcc00078e0204 */
[----:B------:R-:W4:Y:S01]  /*00f0*/  LDG.E.64 R4, desc[UR4][R4.64] ;  /* 0x0000000404047981 */ /* 0x000f22000c1e1b00 */
[----:B---3--:R-:W-:Y:S01]  /*0100*/  IMAD.WIDE R8, R11, 0x8, R8 ;  /* 0x000000080b087825 */ /* 0x008fe200078e0208 */
[----:B----4-:R-:W-:-:S07]  /*0110*/  DADD R6, R2, R4 ;  /* 0x0000000002067229 */ /* 0x010fce0000000004 */
[----:B------:R-:W-:Y:S01]  /*0120*/  STG.E.64 desc[UR4][R8.64], R6 ;  /* 0x0000000608007986 */ /* 0x000fe2000c101b04 */
[----:B------:R-:W-:Y:S05]  /*0130*/  EXIT ;  /* 0x000000000000794d */ /* 0x000fea0003800000 */
.L_x_0:
[----:B------:R-:W-:-:S00]  /*0140*/  BRA `(.L_x_0) ;  /* 0xfffffffc00fc7947 */ /* 0x000fc0000383ffff */
[----:B------:R-:W-:-:S00]  /*0150*/  NOP ;  /* 0x0000000000007918 */ /* 0x000fc00000000000 */
        /* <DEDUP_REMOVED lines=10> */
.L_x_1:


//--------------------- .nv.shared.reserved.0     --------------------------
	.section	.nv.shared.reserved.0,"aw",@nobits
	.weak		__nv_reservedSMEM_offset_0_alias
	.size		__nv_reservedSMEM_offset_0_alias, 0, 64
	.other		__nv_reservedSMEM_offset_0_alias,@"STO_CUDA_RESERVED_SHARED STV_DEFAULT"
__nv_reservedSMEM_offset_0_alias:
	.zero		0
	.zero		64


//--------------------- .nv.constant0._Z9addVectorPdS_S_i --------------------------
	.section	.nv.constant0._Z9addVectorPdS_S_i,"a",@progbits
	.sectionflags	@""
	.align	4
.nv.constant0._Z9addVectorPdS_S_i:
	.zero		924


//--------------------- SYMBOLS --------------------------

	.type		.nv.reservedSmem.offset0,@object
	.size		.nv.reservedSmem.offset0,0x4
